//
// Generated by NVIDIA NVVM Compiler
//
// Compiler Build ID: CL-36424714
// Cuda compilation tools, release 13.0, V13.0.88
// Based on NVVM 20.0.0
//

.version 9.0
.target sm_100
.address_size 64

	// .globl	_Z6kernelv

.visible .entry _Z6kernelv()
{


	ret;

}
	// .globl	_Z3addPiS_S_
.visible .entry _Z3addPiS_S_(
	.param .u64 .ptr .align 1 _Z3addPiS_S__param_0,
	.param .u64 .ptr .align 1 _Z3addPiS_S__param_1,
	.param .u64 .ptr .align 1 _Z3addPiS_S__param_2
)
{
	.reg .b32 	%r<4>;
	.reg .b64 	%rd<7>;

	ld.param.u64 	%rd1, [_Z3addPiS_S__param_0];
	ld.param.u64 	%rd2, [_Z3addPiS_S__param_1];
	ld.param.u64 	%rd3, [_Z3addPiS_S__param_2];
	cvta.to.global.u64 	%rd4, %rd3;
	cvta.to.global.u64 	%rd5, %rd2;
	cvta.to.global.u64 	%rd6, %rd1;
	ld.global.u32 	%r1, [%rd6];
	ld.global.u32 	%r2, [%rd5];
	add.s32 	%r3, %r2, %r1;
	st.global.u32 	[%rd4], %r3;
	ret;

}
	// .globl	_Z12addWithBlockPiS_S_
.visible .entry _Z12addWithBlockPiS_S_(
	.param .u64 .ptr .align 1 _Z12addWithBlockPiS_S__param_0,
	.param .u64 .ptr .align 1 _Z12addWithBlockPiS_S__param_1,
	.param .u64 .ptr .align 1 _Z12addWithBlockPiS_S__param_2
)
{
	.reg .b32 	%r<5>;
	.reg .b64 	%rd<11>;

	ld.param.u64 	%rd1, [_Z12addWithBlockPiS_S__param_0];
	ld.param.u64 	%rd2, [_Z12addWithBlockPiS_S__param_1];
	ld.param.u64 	%rd3, [_Z12addWithBlockPiS_S__param_2];
	cvta.to.global.u64 	%rd4, %rd3;
	cvta.to.global.u64 	%rd5, %rd2;
	cvta.to.global.u64 	%rd6, %rd1;
	mov.u32 	%r1, %ctaid.x;
	mul.wide.u32 	%rd7, %r1, 4;
	add.s64 	%rd8, %rd6, %rd7;
	ld.global.u32 	%r2, [%rd8];
	add.s64 	%rd9, %rd5, %rd7;
	ld.global.u32 	%r3, [%rd9];
	add.s32 	%r4, %r3, %r2;
	add.s64 	%rd10, %rd4, %rd7;
	st.global.u32 	[%rd10], %r4;
	ret;

}
	// .globl	_Z21addWithParalelThreadsPiS_S_
.visible .entry _Z21addWithParalelThreadsPiS_S_(
	.param .u64 .ptr .align 1 _Z21addWithParalelThreadsPiS_S__param_0,
	.param .u64 .ptr .align 1 _Z21addWithParalelThreadsPiS_S__param_1,
	.param .u64 .ptr .align 1 _Z21addWithParalelThreadsPiS_S__param_2
)
{
	.reg .b32 	%r<5>;
	.reg .b64 	%rd<11>;

	ld.param.u64 	%rd1, [_Z21addWithParalelThreadsPiS_S__param_0];
	ld.param.u64 	%rd2, [_Z21addWithParalelThreadsPiS_S__param_1];
	ld.param.u64 	%rd3, [_Z21addWithParalelThreadsPiS_S__param_2];
	cvta.to.global.u64 	%rd4, %rd3;
	cvta.to.global.u64 	%rd5, %rd2;
	cvta.to.global.u64 	%rd6, %rd1;
	mov.u32 	%r1, %tid.x;
	mul.wide.u32 	%rd7, %r1, 4;
	add.s64 	%rd8, %rd6, %rd7;
	ld.global.u32 	%r2, [%rd8];
	add.s64 	%rd9, %rd5, %rd7;
	ld.global.u32 	%r3, [%rd9];
	add.s32 	%r4, %r3, %r2;
	add.s64 	%rd10, %rd4, %rd7;
	st.global.u32 	[%rd10], %r4;
	ret;

}


// ===== COMPILED SASS (sm_100) =====

	.target	sm_100

	.elftype	@"ET_EXEC"


//--------------------- .note.nv.tkinfo           --------------------------
	.section	.note.nv.tkinfo,"",@"SHT_NOTE"
	.sectionflags	@"SHF_NOTE_NV_TKINFO"
	.tkinfo
        /*0018*/ 	.word	0x00000002
        /*0030*/ 	.string	""
        /*0030*/ 	.string	"ptxas"
        /*0030*/ 	.string	"Cuda compilation tools, release 13.0, V13.0.88"
        /*0030*/ 	.string	"Build cuda_13.0.r13.0/compiler.36424714_0"
        /*0030*/ 	.string	"-arch sm_100 -m 64 "



//--------------------- .note.nv.cuinfo           --------------------------
	.section	.note.nv.cuinfo,"",@"SHT_NOTE"
	.sectionflags	@"SHF_NOTE_NV_CUINFO"
        /*0018*/ 	.short	0x0002
        /*001a*/ 	.short	0x0064
        /*001c*/ 	.short	0x0082
	.zero		2


//--------------------- .nv.info                  --------------------------
	.section	.nv.info,"",@"SHT_CUDA_INFO"
	.align	4


	//----- nvinfo : EIATTR_REGCOUNT
	.align		4
        /*0000*/ 	.byte	0x04, 0x2f
        /*0002*/ 	.short	(.L_1 - .L_0)
	.align		4
.L_0:
        /*0004*/ 	.word	index@(_Z6kernelv)
        /*0008*/ 	.word	0x00000004


	//----- nvinfo : EIATTR_FRAME_SIZE
	.align		4
.L_1:
        /*000c*/ 	.byte	0x04, 0x11
        /*000e*/ 	.short	(.L_3 - .L_2)
	.align		4
.L_2:
        /*0010*/ 	.word	index@(_Z6kernelv)
        /*0014*/ 	.word	0x00000000


	//----- nvinfo : EIATTR_REGCOUNT
	.align		4
.L_3:
        /*0018*/ 	.byte	0x04, 0x2f
        /*001a*/ 	.short	(.L_5 - .L_4)
	.align		4
.L_4:
        /*001c*/ 	.word	index@(_Z3addPiS_S_)
        /*0020*/ 	.word	0x0000000c


	//----- nvinfo : EIATTR_FRAME_SIZE
	.align		4
.L_5:
        /*0024*/ 	.byte	0x04, 0x11
        /*0026*/ 	.short	(.L_7 - .L_6)
	.align		4
.L_6:
        /*0028*/ 	.word	index@(_Z3addPiS_S_)
        /*002c*/ 	.word	0x00000000


	//----- nvinfo : EIATTR_REGCOUNT
	.align		4
.L_7:
        /*0030*/ 	.byte	0x04, 0x2f
        /*0032*/ 	.short	(.L_9 - .L_8)
	.align		4
.L_8:
        /*0034*/ 	.word	index@(_Z12addWithBlockPiS_S_)
        /*0038*/ 	.word	0x0000000c


	//----- nvinfo : EIATTR_FRAME_SIZE
	.align		4
.L_9:
        /*003c*/ 	.byte	0x04, 0x11
        /*003e*/ 	.short	(.L_11 - .L_10)
	.align		4
.L_10:
        /*0040*/ 	.word	index@(_Z12addWithBlockPiS_S_)
        /*0044*/ 	.word	0x00000000


	//----- nvinfo : EIATTR_REGCOUNT
	.align		4
.L_11:
        /*0048*/ 	.byte	0x04, 0x2f
        /*004a*/ 	.short	(.L_13 - .L_12)
	.align		4
.L_12:
        /*004c*/ 	.word	index@(_Z21addWithParalelThreadsPiS_S_)
        /*0050*/ 	.word	0x0000000c


	//----- nvinfo : EIATTR_FRAME_SIZE
	.align		4
.L_13:
        /*0054*/ 	.byte	0x04, 0x11
        /*0056*/ 	.short	(.L_15 - .L_14)
	.align		4
.L_14:
        /*0058*/ 	.word	index@(_Z21addWithParalelThreadsPiS_S_)
        /*005c*/ 	.word	0x00000000


	//----- nvinfo : EIATTR_MIN_STACK_SIZE
	.align		4
.L_15:
        /*0060*/ 	.byte	0x04, 0x12
        /*0062*/ 	.short	(.L_17 - .L_16)
	.align		4
.L_16:
        /*0064*/ 	.word	index@(_Z21addWithParalelThreadsPiS_S_)
        /*0068*/ 	.word	0x00000000


	//----- nvinfo : EIATTR_MIN_STACK_SIZE
	.align		4
.L_17:
        /*006c*/ 	.byte	0x04, 0x12
        /*006e*/ 	.short	(.L_19 - .L_18)
	.align		4
.L_18:
        /*0070*/ 	.word	index@(_Z12addWithBlockPiS_S_)
        /*0074*/ 	.word	0x00000000


	//----- nvinfo : EIATTR_MIN_STACK_SIZE
	.align		4
.L_19:
        /*0078*/ 	.byte	0x04, 0x12
        /*007a*/ 	.short	(.L_21 - .L_20)
	.align		4
.L_20:
        /*007c*/ 	.word	index@(_Z3addPiS_S_)
        /*0080*/ 	.word	0x00000000


	//----- nvinfo : EIATTR_MIN_STACK_SIZE
	.align		4
.L_21:
        /*0084*/ 	.byte	0x04, 0x12
        /*0086*/ 	.short	(.L_23 - .L_22)
	.align		4
.L_22:
        /*0088*/ 	.word	index@(_Z6kernelv)
        /*008c*/ 	.word	0x00000000
.L_23:


//--------------------- .nv.compat                --------------------------
	.section	.nv.compat,"",@"SHT_CUDA_COMPAT_INFO"
	.align	4
        /*0000*/ 	.byte	0x02, 0x09, 0x00, 0x00, 0x02, 0x02, 0x01, 0x00, 0x02, 0x05, 0x05, 0x00, 0x03, 0x07, 0x01, 0x01
        /*0010*/ 	.byte	0x02, 0x03, 0x00, 0x00, 0x02, 0x06, 0x01, 0x00, 0x04, 0x0b, 0x08, 0x00, 0x09, 0x00, 0x00, 0x00
        /*0020*/ 	.byte	0x00, 0x00, 0x00, 0x00


//--------------------- .nv.info._Z21addWithParalelThreadsPiS_S_ --------------------------
	.section	.nv.info._Z21addWithParalelThreadsPiS_S_,"",@"SHT_CUDA_INFO"
	.sectionflags	@""
	.align	4


	//----- nvinfo : EIATTR_CUDA_API_VERSION
	.align		4
        /*0000*/ 	.byte	0x04, 0x37
        /*0002*/ 	.short	(.L_25 - .L_24)
.L_24:
        /*0004*/ 	.word	0x00000082


	//----- nvinfo : EIATTR_KPARAM_INFO
	.align		4
.L_25:
        /*0008*/ 	.byte	0x04, 0x17
        /*000a*/ 	.short	(.L_27 - .L_26)
.L_26:
        /*000c*/ 	.word	0x00000000
        /*0010*/ 	.short	0x0002
        /*0012*/ 	.short	0x0010
        /*0014*/ 	.byte	0x00, 0xf5, 0x21, 0x00


	//----- nvinfo : EIATTR_KPARAM_INFO
	.align		4
.L_27:
        /*0018*/ 	.byte	0x04, 0x17
        /*001a*/ 	.short	(.L_29 - .L_28)
.L_28:
        /*001c*/ 	.word	0x00000000
        /*0020*/ 	.short	0x0001
        /*0022*/ 	.short	0x0008
        /*0024*/ 	.byte	0x00, 0xf5, 0x21, 0x00


	//----- nvinfo : EIATTR_KPARAM_INFO
	.align		4
.L_29:
        /*0028*/ 	.byte	0x04, 0x17
        /*002a*/ 	.short	(.L_31 - .L_30)
.L_30:
        /*002c*/ 	.word	0x00000000
        /*0030*/ 	.short	0x0000
        /*0032*/ 	.short	0x0000
        /*0034*/ 	.byte	0x00, 0xf5, 0x21, 0x00


	//----- nvinfo : EIATTR_SPARSE_MMA_MASK
	.align		4
.L_31:
        /*0038*/ 	.byte	0x03, 0x50
        /*003a*/ 	.short	0x0000


	//----- nvinfo : EIATTR_MAXREG_COUNT
	.align		4
        /*003c*/ 	.byte	0x03, 0x1b
        /*003e*/ 	.short	0x00ff


	//----- nvinfo : EIATTR_MERCURY_ISA_VERSION
	.align		4
        /*0040*/ 	.byte	0x03, 0x5f
        /*0042*/ 	.short	0x0101


	//----- nvinfo : EIATTR_VRC_CTA_INIT_COUNT
	.align		4
        /*0044*/ 	.byte	0x02, 0x4a
	.zero		1
	.zero		1


	//----- nvinfo : EIATTR_EXIT_INSTR_OFFSETS
	.align		4
        /*0048*/ 	.byte	0x04, 0x1c
        /*004a*/ 	.short	(.L_33 - .L_32)


	//   ....[0]....
.L_32:
        /*004c*/ 	.word	0x000000d0


	//----- nvinfo : EIATTR_CBANK_PARAM_SIZE
	.align		4
.L_33:
        /*0050*/ 	.byte	0x03, 0x19
        /*0052*/ 	.short	0x0018


	//----- nvinfo : EIATTR_PARAM_CBANK
	.align		4
        /*0054*/ 	.byte	0x04, 0x0a
        /*0056*/ 	.short	(.L_35 - .L_34)
	.align		4
.L_34:
        /*0058*/ 	.word	index@(.nv.constant0._Z21addWithParalelThreadsPiS_S_)
        /*005c*/ 	.short	0x0380
        /*005e*/ 	.short	0x0018


	//----- nvinfo : EIATTR_SW_WAR
	.align		4
.L_35:
        /*0060*/ 	.byte	0x04, 0x36
        /*0062*/ 	.short	(.L_37 - .L_36)
.L_36:
        /*0064*/ 	.word	0x00000008
.L_37:


//--------------------- .nv.info._Z12addWithBlockPiS_S_ --------------------------
	.section	.nv.info._Z12addWithBlockPiS_S_,"",@"SHT_CUDA_INFO"
	.sectionflags	@""
	.align	4


	//----- nvinfo : EIATTR_CUDA_API_VERSION
	.align		4
        /*0000*/ 	.byte	0x04, 0x37
        /*0002*/ 	.short	(.L_39 - .L_38)
.L_38:
        /*0004*/ 	.word	0x00000082


	//----- nvinfo : EIATTR_KPARAM_INFO
	.align		4
.L_39:
        /*0008*/ 	.byte	0x04, 0x17
        /*000a*/ 	.short	(.L_41 - .L_40)
.L_40:
        /*000c*/ 	.word	0x00000000
        /*0010*/ 	.short	0x0002
        /*0012*/ 	.short	0x0010
        /*0014*/ 	.byte	0x00, 0xf5, 0x21, 0x00


	//----- nvinfo : EIATTR_KPARAM_INFO
	.align		4
.L_41:
        /*0018*/ 	.byte	0x04, 0x17
        /*001a*/ 	.short	(.L_43 - .L_42)
.L_42:
        /*001c*/ 	.word	0x00000000
        /*0020*/ 	.short	0x0001
        /*0022*/ 	.short	0x0008
        /*0024*/ 	.byte	0x00, 0xf5, 0x21, 0x00


	//----- nvinfo : EIATTR_KPARAM_INFO
	.align		4
.L_43:
        /*0028*/ 	.byte	0x04, 0x17
        /*002a*/ 	.short	(.L_45 - .L_44)
.L_44:
        /*002c*/ 	.word	0x00000000
        /*0030*/ 	.short	0x0000
        /*0032*/ 	.short	0x0000
        /*0034*/ 	.byte	0x00, 0xf5, 0x21, 0x00


	//----- nvinfo : EIATTR_SPARSE_MMA_MASK
	.align		4
.L_45:
        /*0038*/ 	.byte	0x03, 0x50
        /*003a*/ 	.short	0x0000


	//----- nvinfo : EIATTR_MAXREG_COUNT
	.align		4
        /*003c*/ 	.byte	0x03, 0x1b
        /*003e*/ 	.short	0x00ff


	//----- nvinfo : EIATTR_MERCURY_ISA_VERSION
	.align		4
        /*0040*/ 	.byte	0x03, 0x5f
        /*0042*/ 	.short	0x0101


	//----- nvinfo : EIATTR_VRC_CTA_INIT_COUNT
	.align		4
        /*0044*/ 	.byte	0x02, 0x4a
	.zero		1
	.zero		1


	//----- nvinfo : EIATTR_EXIT_INSTR_OFFSETS
	.align		4
        /*0048*/ 	.byte	0x04, 0x1c
        /*004a*/ 	.short	(.L_47 - .L_46)


	//   ....[0]....
.L_46:
        /*004c*/ 	.word	0x000000d0


	//----- nvinfo : EIATTR_CBANK_PARAM_SIZE
	.align		4
.L_47:
        /*0050*/ 	.byte	0x03, 0x19
        /*0052*/ 	.short	0x0018


	//----- nvinfo : EIATTR_PARAM_CBANK
	.align		4
        /*0054*/ 	.byte	0x04, 0x0a
        /*0056*/ 	.short	(.L_49 - .L_48)
	.align		4
.L_48:
        /*0058*/ 	.word	index@(.nv.constant0._Z12addWithBlockPiS_S_)
        /*005c*/ 	.short	0x0380
        /*005e*/ 	.short	0x0018


	//----- nvinfo : EIATTR_SW_WAR
	.align		4
.L_49:
        /*0060*/ 	.byte	0x04, 0x36
        /*0062*/ 	.short	(.L_51 - .L_50)
.L_50:
        /*0064*/ 	.word	0x00000008
.L_51:


//--------------------- .nv.info._Z3addPiS_S_     --------------------------
	.section	.nv.info._Z3addPiS_S_,"",@"SHT_CUDA_INFO"
	.sectionflags	@""
	.align	4


	//----- nvinfo : EIATTR_CUDA_API_VERSION
	.align		4
        /*0000*/ 	.byte	0x04, 0x37
        /*0002*/ 	.short	(.L_53 - .L_52)
.L_52:
        /*0004*/ 	.word	0x00000082


	//----- nvinfo : EIATTR_KPARAM_INFO
	.align		4
.L_53:
        /*0008*/ 	.byte	0x04, 0x17
        /*000a*/ 	.short	(.L_55 - .L_54)
.L_54:
        /*000c*/ 	.word	0x00000000
        /*0010*/ 	.short	0x0002
        /*0012*/ 	.short	0x0010
        /*0014*/ 	.byte	0x00, 0xf5, 0x21, 0x00


	//----- nvinfo : EIATTR_KPARAM_INFO
	.align		4
.L_55:
        /*0018*/ 	.byte	0x04, 0x17
        /*001a*/ 	.short	(.L_57 - .L_56)
.L_56:
        /*001c*/ 	.word	0x00000000
        /*0020*/ 	.short	0x0001
        /*0022*/ 	.short	0x0008
        /*0024*/ 	.byte	0x00, 0xf5, 0x21, 0x00


	//----- nvinfo : EIATTR_KPARAM_INFO
	.align		4
.L_57:
        /*0028*/ 	.byte	0x04, 0x17
        /*002a*/ 	.short	(.L_59 - .L_58)
.L_58:
        /*002c*/ 	.word	0x00000000
        /*0030*/ 	.short	0x0000
        /*0032*/ 	.short	0x0000
        /*0034*/ 	.byte	0x00, 0xf5, 0x21, 0x00


	//----- nvinfo : EIATTR_SPARSE_MMA_MASK
	.align		4
.L_59:
        /*0038*/ 	.byte	0x03, 0x50
        /*003a*/ 	.short	0x0000


	//----- nvinfo : EIATTR_MAXREG_COUNT
	.align		4
        /*003c*/ 	.byte	0x03, 0x1b
        /*003e*/ 	.short	0x00ff


	//----- nvinfo : EIATTR_MERCURY_ISA_VERSION
	.align		4
        /*0040*/ 	.byte	0x03, 0x5f
        /*0042*/ 	.short	0x0101


	//----- nvinfo : EIATTR_VRC_CTA_INIT_COUNT
	.align		4
        /*0044*/ 	.byte	0x02, 0x4a
	.zero		1
	.zero		1


	//----- nvinfo : EIATTR_EXIT_INSTR_OFFSETS
	.align		4
        /*0048*/ 	.byte	0x04, 0x1c
        /*004a*/ 	.short	(.L_61 - .L_60)


	//   ....[0]....
.L_60:
        /*004c*/ 	.word	0x00000090


	//----- nvinfo : EIATTR_CBANK_PARAM_SIZE
	.align		4
.L_61:
        /*0050*/ 	.byte	0x03, 0x19
        /*0052*/ 	.short	0x0018


	//----- nvinfo : EIATTR_PARAM_CBANK
	.align		4
        /*0054*/ 	.byte	0x04, 0x0a
        /*0056*/ 	.short	(.L_63 - .L_62)
	.align		4
.L_62:
        /*0058*/ 	.word	index@(.nv.constant0._Z3addPiS_S_)
        /*005c*/ 	.short	0x0380
        /*005e*/ 	.short	0x0018


	//----- nvinfo : EIATTR_SW_WAR
	.align		4
.L_63:
        /*0060*/ 	.byte	0x04, 0x36
        /*0062*/ 	.short	(.L_65 - .L_64)
.L_64:
        /*0064*/ 	.word	0x00000008
.L_65:


//--------------------- .nv.info._Z6kernelv       --------------------------
	.section	.nv.info._Z6kernelv,"",@"SHT_CUDA_INFO"
	.sectionflags	@""
	.align	4


	//----- nvinfo : EIATTR_CUDA_API_VERSION
	.align		4
        /*0000*/ 	.byte	0x04, 0x37
        /*0002*/ 	.short	(.L_67 - .L_66)
.L_66:
        /*0004*/ 	.word	0x00000082


	//----- nvinfo : EIATTR_SPARSE_MMA_MASK
	.align		4
.L_67:
        /*0008*/ 	.byte	0x03, 0x50
        /*000a*/ 	.short	0x0000


	//----- nvinfo : EIATTR_MAXREG_COUNT
	.align		4
        /*000c*/ 	.byte	0x03, 0x1b
        /*000e*/ 	.short	0x00ff


	//----- nvinfo : EIATTR_MERCURY_ISA_VERSION
	.align		4
        /*0010*/ 	.byte	0x03, 0x5f
        /*0012*/ 	.short	0x0101


	//----- nvinfo : EIATTR_VRC_CTA_INIT_COUNT
	.align		4
        /*0014*/ 	.byte	0x02, 0x4a
	.zero		1
	.zero		1


	//----- nvinfo : EIATTR_EXIT_INSTR_OFFSETS
	.align		4
        /*0018*/ 	.byte	0x04, 0x1c
        /*001a*/ 	.short	(.L_69 - .L_68)


	//   ....[0]....
.L_68:
        /*001c*/ 	.word	0x00000010


	//----- nvinfo : EIATTR_SW_WAR
	.align		4
.L_69:
        /*0020*/ 	.byte	0x04, 0x36
        /*0022*/ 	.short	(.L_71 - .L_70)
.L_70:
        /*0024*/ 	.word	0x00000008
.L_71:


//--------------------- .nv.callgraph             --------------------------
	.section	.nv.callgraph,"",@"SHT_CUDA_CALLGRAPH"
	.align	4
	.sectionentsize	8
	.align		4
        /*0000*/ 	.word	0x00000000
	.align		4
        /*0004*/ 	.word	0xffffffff
	.align		4
        /*0008*/ 	.word	0x00000000
	.align		4
        /*000c*/ 	.word	0xfffffffe
	.align		4
        /*0010*/ 	.word	0x00000000
	.align		4
        /*0014*/ 	.word	0xfffffffd
	.align		4
        /*0018*/ 	.word	0x00000000
	.align		4
        /*001c*/ 	.word	0xfffffffc


//--------------------- .text._Z21addWithParalelThreadsPiS_S_ --------------------------
	.section	.text._Z21addWithParalelThreadsPiS_S_,"ax",@progbits
	.align	128
        .global         _Z21addWithParalelThreadsPiS_S_
        .type           _Z21addWithParalelThreadsPiS_S_,@function
        .size           _Z21addWithParalelThreadsPiS_S_,(.L_x_4 - _Z21addWithParalelThreadsPiS_S_)
        .other          _Z21addWithParalelThreadsPiS_S_,@"STO_CUDA_ENTRY STV_DEFAULT"
_Z21addWithParalelThreadsPiS_S_:
.text._Z21addWithParalelThreadsPiS_S_:
[----:B------:R-:W-:Y:S01]  /*0000*/  LDC R1, c[0x0][0x37c] ;  /* 0x0000df00ff017b82 */ /* 0x000fe20000000800 */
[----:B------:R-:W0:Y:S07]  /*0010*/  S2R R9, SR_TID.X ;  /* 0x0000000000097919 */ /* 0x000e2e0000002100 */
[----:B------:R-:W0:Y:S01]  /*0020*/  LDC.64 R2, c[0x0][0x380] ;  /* 0x0000e000ff027b82 */ /* 0x000e220000000a00 */
[----:B------:R-:W1:Y:S07]  /*0030*/  LDCU.64 UR4, c[0x0][0x358] ;  /* 0x00006b00ff0477ac */ /* 0x000e6e0008000a00 */
[----:B------:R-:W2:Y:S08]  /*0040*/  LDC.64 R4, c[0x0][0x388] ;  /* 0x0000e200ff047b82 */ /* 0x000eb00000000a00 */
[----:B------:R-:W3:Y:S01]  /*0050*/  LDC.64 R6, c[0x0][0x390] ;  /* 0x0000e400ff067b82 */ /* 0x000ee20000000a00 */
[----:B0-----:R-:W-:-:S04]  /*0060*/  IMAD.WIDE.U32 R2, R9, 0x4, R2 ;  /* 0x0000000409027825 */ /* 0x001fc800078e0002 */
[C---:B--2---:R-:W-:Y:S02]  /*0070*/  IMAD.WIDE.U32 R4, R9.reuse, 0x4, R4 ;  /* 0x0000000409047825 */ /* 0x044fe400078e0004 */
[----:B-1----:R-:W2:Y:S04]  /*0080*/  LDG.E R2, desc[UR4][R2.64] ;  /* 0x0000000402027981 */ /* 0x002ea8000c1e1900 */
[----:B------:R-:W2:Y:S01]  /*0090*/  LDG.E R5, desc[UR4][R4.64] ;  /* 0x0000000404057981 */ /* 0x000ea2000c1e1900 */
[----:B---3--:R-:W-:Y:S01]  /*00a0*/  IMAD.WIDE.U32 R6, R9, 0x4, R6 ;  /* 0x0000000409067825 */ /* 0x008fe200078e0006 */
[----:B--2---:R-:W-:-:S05]  /*00b0*/  IADD3 R9, PT, PT, R2, R5, RZ ;  /* 0x0000000502097210 */ /* 0x004fca0007ffe0ff */
[----:B------:R-:W-:Y:S01]  /*00c0*/  STG.E desc[UR4][R6.64], R9 ;  /* 0x0000000906007986 */ /* 0x000fe2000c101904 */
[----:B------:R-:W-:Y:S05]  /*00d0*/  EXIT ;  /* 0x000000000000794d */ /* 0x000fea0003800000 */
.L_x_0:
[----:B------:R-:W-:-:S00]  /*00e0*/  BRA `(.L_x_0) ;  /* 0xfffffffc00fc7947 */ /* 0x000fc0000383ffff */
[----:B------:R-:W-:-:S00]  /*00f0*/  NOP ;  /* 0x0000000000007918 */ /* 0x000fc00000000000 */
        /* <DEDUP_REMOVED lines=8> */
.L_x_4:


//--------------------- .text._Z12addWithBlockPiS_S_ --------------------------
	.section	.text._Z12addWithBlockPiS_S_,"ax",@progbits
	.align	128
        .global         _Z12addWithBlockPiS_S_
        .type           _Z12addWithBlockPiS_S_,@function
        .size           _Z12addWithBlockPiS_S_,(.L_x_5 - _Z12addWithBlockPiS_S_)
        .other          _Z12addWithBlockPiS_S_,@"STO_CUDA_ENTRY STV_DEFAULT"
_Z12addWithBlockPiS_S_:
.text._Z12addWithBlockPiS_S_:
[----:B------:R-:W-:Y:S01]  /*0000*/  LDC R1, c[0x0][0x37c] ;  /* 0x0000df00ff017b82 */ /* 0x000fe20000000800 */
[----:B------:R-:W0:Y:S07]  /*0010*/  S2R R9, SR_CTAID.X ;  /* 0x0000000000097919 */ /* 0x000e2e0000002500 */
        /* <DEDUP_REMOVED lines=12> */
.L_x_1:
        /* <DEDUP_REMOVED lines=10> */
.L_x_5:


//--------------------- .text._Z3addPiS_S_        --------------------------
	.section	.text._Z3addPiS_S_,"ax",@progbits
	.align	128
        .global         _Z3addPiS_S_
        .type           _Z3addPiS_S_,@function
        .size           _Z3addPiS_S_,(.L_x_6 - _Z3addPiS_S_)
        .other          _Z3addPiS_S_,@"STO_CUDA_ENTRY STV_DEFAULT"
_Z3addPiS_S_:
.text._Z3addPiS_S_:
[----:B------:R-:W-:Y:S08]  /*0000*/  LDC R1, c[0x0][0x37c] ;  /* 0x0000df00ff017b82 */ /* 0x000ff00000000800 */
[----:B------:R-:W0:Y:S01]  /*0010*/  LDC.64 R2, c[0x0][0x380] ;  /* 0x0000e000ff027b82 */ /* 0x000e220000000a00 */
[----:B------:R-:W0:Y:S07]  /*0020*/  LDCU.64 UR4, c[0x0][0x358] ;  /* 0x00006b00ff0477ac */ /* 0x000e2e0008000a00 */
[----:B------:R-:W1:Y:S01]  /*0030*/  LDC.64 R4, c[0x0][0x388] ;  /* 0x0000e200ff047b82 */ /* 0x000e620000000a00 */
[----:B0-----:R-:W2:Y:S04]  /*0040*/  LDG.E R2, desc[UR4][R2.64] ;  /* 0x0000000402027981 */ /* 0x001ea8000c1e1900 */
[----:B-1----:R-:W2:Y:S03]  /*0050*/  LDG.E R5, desc[UR4][R4.64] ;  /* 0x0000000404057981 */ /* 0x002ea6000c1e1900 */
[----:B------:R-:W0:Y:S01]  /*0060*/  LDC.64 R6, c[0x0][0x390] ;  /* 0x0000e400ff067b82 */ /* 0x000e220000000a00 */
[----:B--2---:R-:W-:-:S05]  /*0070*/  IADD3 R9, PT, PT, R2, R5, RZ ;  /* 0x0000000502097210 */ /* 0x004fca0007ffe0ff */
[----:B0-----:R-:W-:Y:S01]  /*0080*/  STG.E desc[UR4][R6.64], R9 ;  /* 0x0000000906007986 */ /* 0x001fe2000c101904 */
[----:B------:R-:W-:Y:S05]  /*0090*/  EXIT ;  /* 0x000000000000794d */ /* 0x000fea0003800000 */
.L_x_2:
        /* <DEDUP_REMOVED lines=14> */
.L_x_6:


//--------------------- .text._Z6kernelv          --------------------------
	.section	.text._Z6kernelv,"ax",@progbits
	.align	128
        .global         _Z6kernelv
        .type           _Z6kernelv,@function
        .size           _Z6kernelv,(.L_x_7 - _Z6kernelv)
        .other          _Z6kernelv,@"STO_CUDA_ENTRY STV_DEFAULT"
_Z6kernelv:
.text._Z6kernelv:
[----:B------:R-:W-:Y:S01]  /*0000*/  LDC R1, c[0x0][0x37c] ;  /* 0x0000df00ff017b82 */ /* 0x000fe20000000800 */
[----:B------:R-:W-:Y:S05]  /*0010*/  EXIT ;  /* 0x000000000000794d */ /* 0x000fea0003800000 */
.L_x_3:
        /* <DEDUP_REMOVED lines=14> */
.L_x_7:


//--------------------- .nv.shared.reserved.0     --------------------------
	.section	.nv.shared.reserved.0,"aw",@nobits
	.weak		__nv_reservedSMEM_offset_0_alias
	.size		__nv_reservedSMEM_offset_0_alias, 0, 64
	.other		__nv_reservedSMEM_offset_0_alias,@"STO_CUDA_RESERVED_SHARED STV_DEFAULT"
__nv_reservedSMEM_offset_0_alias:
	.zero		0
	.zero		64


//--------------------- .nv.constant0._Z21addWithParalelThreadsPiS_S_ --------------------------
	.section	.nv.constant0._Z21addWithParalelThreadsPiS_S_,"a",@progbits
	.sectionflags	@""
	.align	4
.nv.constant0._Z21addWithParalelThreadsPiS_S_:
	.zero		920


//--------------------- .nv.constant0._Z12addWithBlockPiS_S_ --------------------------
	.section	.nv.constant0._Z12addWithBlockPiS_S_,"a",@progbits
	.sectionflags	@""
	.align	4
.nv.constant0._Z12addWithBlockPiS_S_:
	.zero		920


//--------------------- .nv.constant0._Z3addPiS_S_ --------------------------
	.section	.nv.constant0._Z3addPiS_S_,"a",@progbits
	.sectionflags	@""
	.align	4
.nv.constant0._Z3addPiS_S_:
	.zero		920


//--------------------- .nv.constant0._Z6kernelv  --------------------------
	.section	.nv.constant0._Z6kernelv,"a",@progbits
	.sectionflags	@""
	.align	4
.nv.constant0._Z6kernelv:
	.zero		896


//--------------------- SYMBOLS --------------------------

	.type		.nv.reservedSmem.offset0,@object
	.size		.nv.reservedSmem.offset0,0x4
